//
// Generated by NVIDIA NVVM Compiler
//
// Compiler Build ID: CL-36424714
// Cuda compilation tools, release 13.0, V13.0.88
// Based on NVVM 20.0.0
//

.version 9.0
.target sm_100
.address_size 64

	// .globl	_Z17row_reduction_sumPfS_ii
// _ZZ17row_reduction_sumPfS_iiE11shared_data has been demoted

.visible .entry _Z17row_reduction_sumPfS_ii(
	.param .u64 .ptr .align 1 _Z17row_reduction_sumPfS_ii_param_0,
	.param .u64 .ptr .align 1 _Z17row_reduction_sumPfS_ii_param_1,
	.param .u32 _Z17row_reduction_sumPfS_ii_param_2,
	.param .u32 _Z17row_reduction_sumPfS_ii_param_3
)
{
	.reg .pred 	%p<18>;
	.reg .b32 	%r<8>;
	.reg .b32 	%f<36>;
	.reg .b64 	%rd<9>;
	// demoted variable
	.shared .align 4 .b8 _ZZ17row_reduction_sumPfS_iiE11shared_data[4096];
	ld.param.u64 	%rd1, [_Z17row_reduction_sumPfS_ii_param_0];
	ld.param.u64 	%rd2, [_Z17row_reduction_sumPfS_ii_param_1];
	ld.param.u32 	%r4, [_Z17row_reduction_sumPfS_ii_param_3];
	mov.u32 	%r1, %ctaid.x;
	mov.u32 	%r2, %tid.x;
	setp.ge.s32 	%p1, %r2, %r4;
	mov.f32 	%f35, 0f00000000;
	@%p1 bra 	$L__BB0_2;
	cvta.to.global.u64 	%rd3, %rd1;
	mad.lo.s32 	%r5, %r4, %r1, %r2;
	mul.wide.u32 	%rd4, %r5, 4;
	add.s64 	%rd5, %rd3, %rd4;
	ld.global.f32 	%f35, [%rd5];
$L__BB0_2:
	shl.b32 	%r6, %r2, 2;
	mov.u32 	%r7, _ZZ17row_reduction_sumPfS_iiE11shared_data;
	add.s32 	%r3, %r7, %r6;
	st.shared.f32 	[%r3], %f35;
	bar.sync 	0;
	setp.lt.s32 	%p2, %r4, 1024;
	@%p2 bra 	$L__BB0_6;
	setp.gt.u32 	%p6, %r2, 511;
	@%p6 bra 	$L__BB0_5;
	ld.shared.f32 	%f4, [%r3+2048];
	ld.shared.f32 	%f5, [%r3];
	add.f32 	%f6, %f4, %f5;
	st.shared.f32 	[%r3], %f6;
$L__BB0_5:
	bar.sync 	0;
	bra.uni 	$L__BB0_7;
$L__BB0_6:
	setp.lt.s32 	%p3, %r4, 512;
	@%p3 bra 	$L__BB0_10;
$L__BB0_7:
	setp.gt.u32 	%p7, %r2, 255;
	@%p7 bra 	$L__BB0_9;
	ld.shared.f32 	%f7, [%r3+1024];
	ld.shared.f32 	%f8, [%r3];
	add.f32 	%f9, %f7, %f8;
	st.shared.f32 	[%r3], %f9;
$L__BB0_9:
	bar.sync 	0;
	bra.uni 	$L__BB0_11;
$L__BB0_10:
	setp.lt.s32 	%p4, %r4, 256;
	@%p4 bra 	$L__BB0_14;
$L__BB0_11:
	setp.gt.u32 	%p8, %r2, 127;
	@%p8 bra 	$L__BB0_13;
	ld.shared.f32 	%f10, [%r3+512];
	ld.shared.f32 	%f11, [%r3];
	add.f32 	%f12, %f10, %f11;
	st.shared.f32 	[%r3], %f12;
$L__BB0_13:
	bar.sync 	0;
	bra.uni 	$L__BB0_15;
$L__BB0_14:
	setp.lt.s32 	%p5, %r4, 128;
	@%p5 bra 	$L__BB0_18;
$L__BB0_15:
	setp.gt.u32 	%p9, %r2, 63;
	@%p9 bra 	$L__BB0_17;
	ld.shared.f32 	%f13, [%r3+256];
	ld.shared.f32 	%f14, [%r3];
	add.f32 	%f15, %f13, %f14;
	st.shared.f32 	[%r3], %f15;
$L__BB0_17:
	bar.sync 	0;
$L__BB0_18:
	setp.gt.u32 	%p10, %r2, 31;
	@%p10 bra 	$L__BB0_33;
	setp.lt.s32 	%p11, %r4, 64;
	@%p11 bra 	$L__BB0_21;
	ld.volatile.shared.f32 	%f16, [%r3+128];
	ld.volatile.shared.f32 	%f17, [%r3];
	add.f32 	%f18, %f16, %f17;
	st.volatile.shared.f32 	[%r3], %f18;
	bra.uni 	$L__BB0_22;
$L__BB0_21:
	setp.lt.s32 	%p12, %r4, 32;
	@%p12 bra 	$L__BB0_23;
$L__BB0_22:
	ld.volatile.shared.f32 	%f19, [%r3+64];
	ld.volatile.shared.f32 	%f20, [%r3];
	add.f32 	%f21, %f19, %f20;
	st.volatile.shared.f32 	[%r3], %f21;
	bra.uni 	$L__BB0_24;
$L__BB0_23:
	setp.lt.s32 	%p13, %r4, 16;
	@%p13 bra 	$L__BB0_25;
$L__BB0_24:
	ld.volatile.shared.f32 	%f22, [%r3+32];
	ld.volatile.shared.f32 	%f23, [%r3];
	add.f32 	%f24, %f22, %f23;
	st.volatile.shared.f32 	[%r3], %f24;
	bra.uni 	$L__BB0_26;
$L__BB0_25:
	setp.lt.s32 	%p14, %r4, 8;
	@%p14 bra 	$L__BB0_27;
$L__BB0_26:
	ld.volatile.shared.f32 	%f25, [%r3+16];
	ld.volatile.shared.f32 	%f26, [%r3];
	add.f32 	%f27, %f25, %f26;
	st.volatile.shared.f32 	[%r3], %f27;
	bra.uni 	$L__BB0_28;
$L__BB0_27:
	setp.lt.s32 	%p15, %r4, 4;
	@%p15 bra 	$L__BB0_29;
$L__BB0_28:
	ld.volatile.shared.f32 	%f28, [%r3+8];
	ld.volatile.shared.f32 	%f29, [%r3];
	add.f32 	%f30, %f28, %f29;
	st.volatile.shared.f32 	[%r3], %f30;
	bra.uni 	$L__BB0_30;
$L__BB0_29:
	setp.lt.s32 	%p16, %r4, 2;
	@%p16 bra 	$L__BB0_31;
$L__BB0_30:
	ld.volatile.shared.f32 	%f31, [%r3+4];
	ld.volatile.shared.f32 	%f32, [%r3];
	add.f32 	%f33, %f31, %f32;
	st.volatile.shared.f32 	[%r3], %f33;
$L__BB0_31:
	setp.ne.s32 	%p17, %r2, 0;
	@%p17 bra 	$L__BB0_33;
	ld.shared.f32 	%f34, [_ZZ17row_reduction_sumPfS_iiE11shared_data];
	cvta.to.global.u64 	%rd6, %rd2;
	mul.wide.u32 	%rd7, %r1, 4;
	add.s64 	%rd8, %rd6, %rd7;
	st.global.f32 	[%rd8], %f34;
$L__BB0_33:
	ret;

}


// ===== COMPILED SASS (sm_100) =====

	.target	sm_100

	.elftype	@"ET_EXEC"


//--------------------- .note.nv.tkinfo           --------------------------
	.section	.note.nv.tkinfo,"",@"SHT_NOTE"
	.sectionflags	@"SHF_NOTE_NV_TKINFO"
	.tkinfo
        /*0018*/ 	.word	0x00000002
        /*0030*/ 	.string	""
        /*0030*/ 	.string	"ptxas"
        /*0030*/ 	.string	"Cuda compilation tools, release 13.0, V13.0.88"
        /*0030*/ 	.string	"Build cuda_13.0.r13.0/compiler.36424714_0"
        /*0030*/ 	.string	"-arch sm_100 -m 64 "



//--------------------- .note.nv.cuinfo           --------------------------
	.section	.note.nv.cuinfo,"",@"SHT_NOTE"
	.sectionflags	@"SHF_NOTE_NV_CUINFO"
        /*0018*/ 	.short	0x0002
        /*001a*/ 	.short	0x0064
        /*001c*/ 	.short	0x0082
	.zero		2


//--------------------- .nv.info                  --------------------------
	.section	.nv.info,"",@"SHT_CUDA_INFO"
	.align	4


	//----- nvinfo : EIATTR_REGCOUNT
	.align		4
        /*0000*/ 	.byte	0x04, 0x2f
        /*0002*/ 	.short	(.L_1 - .L_0)
	.align		4
.L_0:
        /*0004*/ 	.word	index@(_Z17row_reduction_sumPfS_ii)
        /*0008*/ 	.word	0x0000000c


	//----- nvinfo : EIATTR_FRAME_SIZE
	.align		4
.L_1:
        /*000c*/ 	.byte	0x04, 0x11
        /*000e*/ 	.short	(.L_3 - .L_2)
	.align		4
.L_2:
        /*0010*/ 	.word	index@(_Z17row_reduction_sumPfS_ii)
        /*0014*/ 	.word	0x00000000


	//----- nvinfo : EIATTR_MIN_STACK_SIZE
	.align		4
.L_3:
        /*0018*/ 	.byte	0x04, 0x12
        /*001a*/ 	.short	(.L_5 - .L_4)
	.align		4
.L_4:
        /*001c*/ 	.word	index@(_Z17row_reduction_sumPfS_ii)
        /*0020*/ 	.word	0x00000000
.L_5:


//--------------------- .nv.compat                --------------------------
	.section	.nv.compat,"",@"SHT_CUDA_COMPAT_INFO"
	.align	4
        /*0000*/ 	.byte	0x02, 0x09, 0x00, 0x00, 0x02, 0x02, 0x01, 0x00, 0x02, 0x05, 0x05, 0x00, 0x03, 0x07, 0x01, 0x01
        /*0010*/ 	.byte	0x02, 0x03, 0x00, 0x00, 0x02, 0x06, 0x01, 0x00, 0x04, 0x0b, 0x08, 0x00, 0x09, 0x00, 0x00, 0x00
        /*0020*/ 	.byte	0x00, 0x00, 0x00, 0x00


//--------------------- .nv.info._Z17row_reduction_sumPfS_ii --------------------------
	.section	.nv.info._Z17row_reduction_sumPfS_ii,"",@"SHT_CUDA_INFO"
	.sectionflags	@""
	.align	4


	//----- nvinfo : EIATTR_CUDA_API_VERSION
	.align		4
        /*0000*/ 	.byte	0x04, 0x37
        /*0002*/ 	.short	(.L_7 - .L_6)
.L_6:
        /*0004*/ 	.word	0x00000082


	//----- nvinfo : EIATTR_KPARAM_INFO
	.align		4
.L_7:
        /*0008*/ 	.byte	0x04, 0x17
        /*000a*/ 	.short	(.L_9 - .L_8)
.L_8:
        /*000c*/ 	.word	0x00000000
        /*0010*/ 	.short	0x0003
        /*0012*/ 	.short	0x0014
        /*0014*/ 	.byte	0x00, 0xf0, 0x11, 0x00


	//----- nvinfo : EIATTR_KPARAM_INFO
	.align		4
.L_9:
        /*0018*/ 	.byte	0x04, 0x17
        /*001a*/ 	.short	(.L_11 - .L_10)
.L_10:
        /*001c*/ 	.word	0x00000000
        /*0020*/ 	.short	0x0002
        /*0022*/ 	.short	0x0010
        /*0024*/ 	.byte	0x00, 0xf0, 0x11, 0x00


	//----- nvinfo : EIATTR_KPARAM_INFO
	.align		4
.L_11:
        /*0028*/ 	.byte	0x04, 0x17
        /*002a*/ 	.short	(.L_13 - .L_12)
.L_12:
        /*002c*/ 	.word	0x00000000
        /*0030*/ 	.short	0x0001
        /*0032*/ 	.short	0x0008
        /*0034*/ 	.byte	0x00, 0xf5, 0x21, 0x00


	//----- nvinfo : EIATTR_KPARAM_INFO
	.align		4
.L_13:
        /*0038*/ 	.byte	0x04, 0x17
        /*003a*/ 	.short	(.L_15 - .L_14)
.L_14:
        /*003c*/ 	.word	0x00000000
        /*0040*/ 	.short	0x0000
        /*0042*/ 	.short	0x0000
        /*0044*/ 	.byte	0x00, 0xf5, 0x21, 0x00


	//----- nvinfo : EIATTR_SPARSE_MMA_MASK
	.align		4
.L_15:
        /*0048*/ 	.byte	0x03, 0x50
        /*004a*/ 	.short	0x0000


	//----- nvinfo : EIATTR_MAXREG_COUNT
	.align		4
        /*004c*/ 	.byte	0x03, 0x1b
        /*004e*/ 	.short	0x00ff


	//----- nvinfo : EIATTR_NUM_BARRIERS
	.align		4
        /*0050*/ 	.byte	0x02, 0x4c
        /*0052*/ 	.byte	0x01
	.zero		1


	//----- nvinfo : EIATTR_MERCURY_ISA_VERSION
	.align		4
        /*0054*/ 	.byte	0x03, 0x5f
        /*0056*/ 	.short	0x0101


	//----- nvinfo : EIATTR_VRC_CTA_INIT_COUNT
	.align		4
        /*0058*/ 	.byte	0x02, 0x4a
	.zero		1
	.zero		1


	//----- nvinfo : EIATTR_EXIT_INSTR_OFFSETS
	.align		4
        /*005c*/ 	.byte	0x04, 0x1c
        /*005e*/ 	.short	(.L_17 - .L_16)


	//   ....[0]....
.L_16:
        /*0060*/ 	.word	0x00000350


	//   ....[1]....
        /*0064*/ 	.word	0x000005f0


	//   ....[2]....
        /*0068*/ 	.word	0x00000640


	//----- nvinfo : EIATTR_CBANK_PARAM_SIZE
	.align		4
.L_17:
        /*006c*/ 	.byte	0x03, 0x19
        /*006e*/ 	.short	0x0018


	//----- nvinfo : EIATTR_PARAM_CBANK
	.align		4
        /*0070*/ 	.byte	0x04, 0x0a
        /*0072*/ 	.short	(.L_19 - .L_18)
	.align		4
.L_18:
        /*0074*/ 	.word	index@(.nv.constant0._Z17row_reduction_sumPfS_ii)
        /*0078*/ 	.short	0x0380
        /*007a*/ 	.short	0x0018


	//----- nvinfo : EIATTR_SW_WAR
	.align		4
.L_19:
        /*007c*/ 	.byte	0x04, 0x36
        /*007e*/ 	.short	(.L_21 - .L_20)
.L_20:
        /*0080*/ 	.word	0x00000008
.L_21:


//--------------------- .nv.callgraph             --------------------------
	.section	.nv.callgraph,"",@"SHT_CUDA_CALLGRAPH"
	.align	4
	.sectionentsize	8
	.align		4
        /*0000*/ 	.word	0x00000000
	.align		4
        /*0004*/ 	.word	0xffffffff
	.align		4
        /*0008*/ 	.word	0x00000000
	.align		4
        /*000c*/ 	.word	0xfffffffe
	.align		4
        /*0010*/ 	.word	0x00000000
	.align		4
        /*0014*/ 	.word	0xfffffffd
	.align		4
        /*0018*/ 	.word	0x00000000
	.align		4
        /*001c*/ 	.word	0xfffffffc


//--------------------- .text._Z17row_reduction_sumPfS_ii --------------------------
	.section	.text._Z17row_reduction_sumPfS_ii,"ax",@progbits
	.align	128
        .global         _Z17row_reduction_sumPfS_ii
        .type           _Z17row_reduction_sumPfS_ii,@function
        .size           _Z17row_reduction_sumPfS_ii,(.L_x_18 - _Z17row_reduction_sumPfS_ii)
        .other          _Z17row_reduction_sumPfS_ii,@"STO_CUDA_ENTRY STV_DEFAULT"
_Z17row_reduction_sumPfS_ii:
.text._Z17row_reduction_sumPfS_ii:
[----:B------:R-:W-:Y:S01]  /*0000*/  LDC R1, c[0x0][0x37c] ;  /* 0x0000df00ff017b82 */ /* 0x000fe20000000800 */
[----:B------:R-:W0:Y:S07]  /*0010*/  S2R R3, SR_TID.X ;  /* 0x0000000000037919 */ /* 0x000e2e0000002100 */
[----:B------:R-:W0:Y:S01]  /*0020*/  LDC R6, c[0x0][0x394] ;  /* 0x0000e500ff067b82 */ /* 0x000e220000000800 */
[----:B------:R-:W1:Y:S01]  /*0030*/  LDCU.64 UR6, c[0x0][0x358] ;  /* 0x00006b00ff0677ac */ /* 0x000e620008000a00 */
[----:B------:R-:W-:Y:S01]  /*0040*/  IMAD.MOV.U32 R7, RZ, RZ, RZ ;  /* 0x000000ffff077224 */ /* 0x000fe200078e00ff */
[----:B------:R-:W2:Y:S01]  /*0050*/  S2R R0, SR_CTAID.X ;  /* 0x0000000000007919 */ /* 0x000ea20000002500 */
[----:B0-----:R-:W-:-:S13]  /*0060*/  ISETP.GE.AND P0, PT, R3, R6, PT ;  /* 0x000000060300720c */ /* 0x001fda0003f06270 */
[----:B------:R-:W0:Y:S01]  /*0070*/  @!P0 LDC.64 R4, c[0x0][0x380] ;  /* 0x0000e000ff048b82 */ /* 0x000e220000000a00 */
[----:B--2---:R-:W-:-:S04]  /*0080*/  @!P0 IMAD R9, R0, R6, R3 ;  /* 0x0000000600098224 */ /* 0x004fc800078e0203 */
[----:B0-----:R-:W-:-:S05]  /*0090*/  @!P0 IMAD.WIDE.U32 R4, R9, 0x4, R4 ;  /* 0x0000000409048825 */ /* 0x001fca00078e0004 */
[----:B-1----:R-:W2:Y:S01]  /*00a0*/  @!P0 LDG.E R7, desc[UR6][R4.64] ;  /* 0x0000000604078981 */ /* 0x002ea2000c1e1900 */
[----:B------:R-:W0:Y:S01]  /*00b0*/  S2UR UR5, SR_CgaCtaId ;  /* 0x00000000000579c3 */ /* 0x000e220000008800 */
[----:B------:R-:W-:Y:S01]  /*00c0*/  UMOV UR4, 0x400 ;  /* 0x0000040000047882 */ /* 0x000fe20000000000 */
[----:B------:R-:W-:Y:S01]  /*00d0*/  ISETP.GE.AND P0, PT, R6, 0x400, PT ;  /* 0x000004000600780c */ /* 0x000fe20003f06270 */
[----:B0-----:R-:W-:-:S06]  /*00e0*/  ULEA UR4, UR5, UR4, 0x18 ;  /* 0x0000000405047291 */ /* 0x001fcc000f8ec0ff */
[----:B------:R-:W-:-:S05]  /*00f0*/  LEA R2, R3, UR4, 0x2 ;  /* 0x0000000403027c11 */ /* 0x000fca000f8e10ff */
[----:B--2---:R0:W-:Y:S01]  /*0100*/  STS [R2], R7 ;  /* 0x0000000702007388 */ /* 0x0041e20000000800 */
[----:B------:R-:W-:Y:S06]  /*0110*/  BAR.SYNC.DEFER_BLOCKING 0x0 ;  /* 0x0000000000007b1d */ /* 0x000fec0000010000 */
[----:B------:R-:W-:Y:S05]  /*0120*/  @!P0 BRA `(.L_x_0) ;  /* 0x00000000001c8947 */ /* 0x000fea0003800000 */
[----:B------:R-:W-:-:S13]  /*0130*/  ISETP.GT.U32.AND P0, PT, R3, 0x1ff, PT ;  /* 0x000001ff0300780c */ /* 0x000fda0003f04070 */
[----:B------:R-:W-:Y:S04]  /*0140*/  @!P0 LDS R4, [R2+0x800] ;  /* 0x0008000002048984 */ /* 0x000fe80000000800 */
[----:B------:R-:W1:Y:S02]  /*0150*/  @!P0 LDS R5, [R2] ;  /* 0x0000000002058984 */ /* 0x000e640000000800 */
[----:B-1----:R-:W-:-:S05]  /*0160*/  @!P0 FADD R5, R4, R5 ;  /* 0x0000000504058221 */ /* 0x002fca0000000000 */
[----:B------:R1:W-:Y:S01]  /*0170*/  @!P0 STS [R2], R5 ;  /* 0x0000000502008388 */ /* 0x0003e20000000800 */
[----:B------:R-:W-:Y:S06]  /*0180*/  BAR.SYNC.DEFER_BLOCKING 0x0 ;  /* 0x0000000000007b1d */ /* 0x000fec0000010000 */
[----:B------:R-:W-:Y:S05]  /*0190*/  BRA `(.L_x_1) ;  /* 0x0000000000087947 */ /* 0x000fea0003800000 */
.L_x_0:
[----:B------:R-:W-:-:S13]  /*01a0*/  ISETP.GE.AND P0, PT, R6, 0x200, PT ;  /* 0x000002000600780c */ /* 0x000fda0003f06270 */
[----:B------:R-:W-:Y:S05]  /*01b0*/  @!P0 BRA `(.L_x_2) ;  /* 0x00000000001c8947 */ /* 0x000fea0003800000 */
.L_x_1:
[----:B------:R-:W-:-:S13]  /*01c0*/  ISETP.GT.U32.AND P0, PT, R3, 0xff, PT ;  /* 0x000000ff0300780c */ /* 0x000fda0003f04070 */
[----:B------:R-:W-:Y:S04]  /*01d0*/  @!P0 LDS R4, [R2+0x400] ;  /* 0x0004000002048984 */ /* 0x000fe80000000800 */
[----:B-1----:R-:W1:Y:S02]  /*01e0*/  @!P0 LDS R5, [R2] ;  /* 0x0000000002058984 */ /* 0x002e640000000800 */
[----:B-1----:R-:W-:-:S05]  /*01f0*/  @!P0 FADD R5, R4, R5 ;  /* 0x0000000504058221 */ /* 0x002fca0000000000 */
[----:B------:R1:W-:Y:S01]  /*0200*/  @!P0 STS [R2], R5 ;  /* 0x0000000502008388 */ /* 0x0003e20000000800 */
[----:B------:R-:W-:Y:S06]  /*0210*/  BAR.SYNC.DEFER_BLOCKING 0x0 ;  /* 0x0000000000007b1d */ /* 0x000fec0000010000 */
[----:B------:R-:W-:Y:S05]  /*0220*/  BRA `(.L_x_3) ;  /* 0x0000000000087947 */ /* 0x000fea0003800000 */
.L_x_2:
[----:B------:R-:W-:-:S13]  /*0230*/  ISETP.GE.AND P0, PT, R6, 0x100, PT ;  /* 0x000001000600780c */ /* 0x000fda0003f06270 */
[----:B------:R-:W-:Y:S05]  /*0240*/  @!P0 BRA `(.L_x_4) ;  /* 0x00000000001c8947 */ /* 0x000fea0003800000 */
.L_x_3:
[----:B------:R-:W-:-:S13]  /*0250*/  ISETP.GT.U32.AND P0, PT, R3, 0x7f, PT ;  /* 0x0000007f0300780c */ /* 0x000fda0003f04070 */
[----:B------:R-:W-:Y:S04]  /*0260*/  @!P0 LDS R4, [R2+0x200] ;  /* 0x0002000002048984 */ /* 0x000fe80000000800 */
[----:B-1----:R-:W1:Y:S02]  /*0270*/  @!P0 LDS R5, [R2] ;  /* 0x0000000002058984 */ /* 0x002e640000000800 */
[----:B-1----:R-:W-:-:S05]  /*0280*/  @!P0 FADD R5, R4, R5 ;  /* 0x0000000504058221 */ /* 0x002fca0000000000 */
[----:B------:R1:W-:Y:S01]  /*0290*/  @!P0 STS [R2], R5 ;  /* 0x0000000502008388 */ /* 0x0003e20000000800 */
[----:B------:R-:W-:Y:S06]  /*02a0*/  BAR.SYNC.DEFER_BLOCKING 0x0 ;  /* 0x0000000000007b1d */ /* 0x000fec0000010000 */
[----:B------:R-:W-:Y:S05]  /*02b0*/  BRA `(.L_x_5) ;  /* 0x0000000000087947 */ /* 0x000fea0003800000 */
.L_x_4:
[----:B------:R-:W-:-:S13]  /*02c0*/  ISETP.GE.AND P0, PT, R6, 0x80, PT ;  /* 0x000000800600780c */ /* 0x000fda0003f06270 */
[----:B------:R-:W-:Y:S05]  /*02d0*/  @!P0 BRA `(.L_x_6) ;  /* 0x0000000000188947 */ /* 0x000fea0003800000 */
.L_x_5:
[----:B------:R-:W-:-:S13]  /*02e0*/  ISETP.GT.U32.AND P0, PT, R3, 0x3f, PT ;  /* 0x0000003f0300780c */ /* 0x000fda0003f04070 */
[----:B------:R-:W-:Y:S04]  /*02f0*/  @!P0 LDS R4, [R2+0x100] ;  /* 0x0001000002048984 */ /* 0x000fe80000000800 */
[----:B-1----:R-:W1:Y:S02]  /*0300*/  @!P0 LDS R5, [R2] ;  /* 0x0000000002058984 */ /* 0x002e640000000800 */
[----:B-1----:R-:W-:-:S05]  /*0310*/  @!P0 FADD R5, R4, R5 ;  /* 0x0000000504058221 */ /* 0x002fca0000000000 */
[----:B------:R1:W-:Y:S01]  /*0320*/  @!P0 STS [R2], R5 ;  /* 0x0000000502008388 */ /* 0x0003e20000000800 */
[----:B------:R-:W-:Y:S06]  /*0330*/  BAR.SYNC.DEFER_BLOCKING 0x0 ;  /* 0x0000000000007b1d */ /* 0x000fec0000010000 */
.L_x_6:
[----:B------:R-:W-:-:S13]  /*0340*/  ISETP.GT.U32.AND P0, PT, R3, 0x1f, PT ;  /* 0x0000001f0300780c */ /* 0x000fda0003f04070 */
[----:B------:R-:W-:Y:S05]  /*0350*/  @P0 EXIT ;  /* 0x000000000000094d */ /* 0x000fea0003800000 */
[----:B------:R-:W-:-:S13]  /*0360*/  ISETP.GE.AND P0, PT, R6, 0x40, PT ;  /* 0x000000400600780c */ /* 0x000fda0003f06270 */
[----:B------:R-:W-:Y:S04]  /*0370*/  @P0 LDS R4, [R2+0x80] ;  /* 0x0000800002040984 */ /* 0x000fe80000000800 */
[----:B-1----:R-:W1:Y:S02]  /*0380*/  @P0 LDS R5, [R2] ;  /* 0x0000000002050984 */ /* 0x002e640000000800 */
[----:B-1----:R-:W-:-:S05]  /*0390*/  @P0 FADD R5, R4, R5 ;  /* 0x0000000504050221 */ /* 0x002fca0000000000 */
[----:B------:R1:W-:Y:S01]  /*03a0*/  @P0 STS [R2], R5 ;  /* 0x0000000502000388 */ /* 0x0003e20000000800 */
[----:B------:R-:W-:Y:S05]  /*03b0*/  @P0 BRA `(.L_x_7) ;  /* 0x0000000000080947 */ /* 0x000fea0003800000 */
[----:B------:R-:W-:-:S13]  /*03c0*/  ISETP.GE.AND P0, PT, R6, 0x20, PT ;  /* 0x000000200600780c */ /* 0x000fda0003f06270 */
[----:B------:R-:W-:Y:S05]  /*03d0*/  @!P0 BRA `(.L_x_8) ;  /* 0x0000000000148947 */ /* 0x000fea0003800000 */
.L_x_7:
[----:B------:R-:W-:Y:S04]  /*03e0*/  LDS R4, [R2+0x40] ;  /* 0x0000400002047984 */ /* 0x000fe80000000800 */
[----:B-1----:R-:W1:Y:S02]  /*03f0*/  LDS R5, [R2] ;  /* 0x0000000002057984 */ /* 0x002e640000000800 */
[----:B-1----:R-:W-:-:S05]  /*0400*/  FADD R5, R4, R5 ;  /* 0x0000000504057221 */ /* 0x002fca0000000000 */
[----:B------:R2:W-:Y:S01]  /*0410*/  STS [R2], R5 ;  /* 0x0000000502007388 */ /* 0x0005e20000000800 */
[----:B------:R-:W-:Y:S05]  /*0420*/  BRA `(.L_x_9) ;  /* 0x0000000000087947 */ /* 0x000fea0003800000 */
.L_x_8:
[----:B------:R-:W-:-:S13]  /*0430*/  ISETP.GE.AND P0, PT, R6, 0x10, PT ;  /* 0x000000100600780c */ /* 0x000fda0003f06270 */
[----:B------:R-:W-:Y:S05]  /*0440*/  @!P0 BRA `(.L_x_10) ;  /* 0x0000000000148947 */ /* 0x000fea0003800000 */
.L_x_9:
[----:B------:R-:W-:Y:S04]  /*0450*/  LDS R4, [R2+0x20] ;  /* 0x0000200002047984 */ /* 0x000fe80000000800 */
[----:B-12---:R-:W1:Y:S02]  /*0460*/  LDS R5, [R2] ;  /* 0x0000000002057984 */ /* 0x006e640000000800 */
[----:B-1----:R-:W-:-:S05]  /*0470*/  FADD R5, R4, R5 ;  /* 0x0000000504057221 */ /* 0x002fca0000000000 */
[----:B------:R2:W-:Y:S01]  /*0480*/  STS [R2], R5 ;  /* 0x0000000502007388 */ /* 0x0005e20000000800 */
[----:B------:R-:W-:Y:S05]  /*0490*/  BRA `(.L_x_11) ;  /* 0x0000000000087947 */ /* 0x000fea0003800000 */
.L_x_10:
[----:B------:R-:W-:-:S13]  /*04a0*/  ISETP.GE.AND P0, PT, R6, 0x8, PT ;  /* 0x000000080600780c */ /* 0x000fda0003f06270 */
[----:B------:R-:W-:Y:S05]  /*04b0*/  @!P0 BRA `(.L_x_12) ;  /* 0x0000000000148947 */ /* 0x000fea0003800000 */
.L_x_11:
[----:B------:R-:W-:Y:S04]  /*04c0*/  LDS R4, [R2+0x10] ;  /* 0x0000100002047984 */ /* 0x000fe80000000800 */
[----:B-12---:R-:W1:Y:S02]  /*04d0*/  LDS R5, [R2] ;  /* 0x0000000002057984 */ /* 0x006e640000000800 */
[----:B-1----:R-:W-:-:S05]  /*04e0*/  FADD R5, R4, R5 ;  /* 0x0000000504057221 */ /* 0x002fca0000000000 */
[----:B------:R2:W-:Y:S01]  /*04f0*/  STS [R2], R5 ;  /* 0x0000000502007388 */ /* 0x0005e20000000800 */
[----:B------:R-:W-:Y:S05]  /*0500*/  BRA `(.L_x_13) ;  /* 0x0000000000087947 */ /* 0x000fea0003800000 */
.L_x_12:
[----:B------:R-:W-:-:S13]  /*0510*/  ISETP.GE.AND P0, PT, R6, 0x4, PT ;  /* 0x000000040600780c */ /* 0x000fda0003f06270 */
[----:B------:R-:W-:Y:S05]  /*0520*/  @!P0 BRA `(.L_x_14) ;  /* 0x0000000000148947 */ /* 0x000fea0003800000 */
.L_x_13:
[----:B------:R-:W-:Y:S04]  /*0530*/  LDS R4, [R2+0x8] ;  /* 0x0000080002047984 */ /* 0x000fe80000000800 */
[----:B-12---:R-:W1:Y:S02]  /*0540*/  LDS R5, [R2] ;  /* 0x0000000002057984 */ /* 0x006e640000000800 */
[----:B-1----:R-:W-:-:S05]  /*0550*/  FADD R5, R4, R5 ;  /* 0x0000000504057221 */ /* 0x002fca0000000000 */
[----:B------:R2:W-:Y:S01]  /*0560*/  STS [R2], R5 ;  /* 0x0000000502007388 */ /* 0x0005e20000000800 */
[----:B------:R-:W-:Y:S05]  /*0570*/  BRA `(.L_x_15) ;  /* 0x0000000000087947 */ /* 0x000fea0003800000 */
.L_x_14:
[----:B------:R-:W-:-:S13]  /*0580*/  ISETP.GE.AND P0, PT, R6, 0x2, PT ;  /* 0x000000020600780c */ /* 0x000fda0003f06270 */
[----:B------:R-:W-:Y:S05]  /*0590*/  @!P0 BRA `(.L_x_16) ;  /* 0x0000000000108947 */ /* 0x000fea0003800000 */
.L_x_15:
[----:B------:R-:W-:Y:S04]  /*05a0*/  LDS R4, [R2+0x4] ;  /* 0x0000040002047984 */ /* 0x000fe80000000800 */
[----:B-12---:R-:W1:Y:S02]  /*05b0*/  LDS R5, [R2] ;  /* 0x0000000002057984 */ /* 0x006e640000000800 */
[----:B-1----:R-:W-:-:S05]  /*05c0*/  FADD R5, R4, R5 ;  /* 0x0000000504057221 */ /* 0x002fca0000000000 */
[----:B------:R2:W-:Y:S02]  /*05d0*/  STS [R2], R5 ;  /* 0x0000000502007388 */ /* 0x0005e40000000800 */
.L_x_16:
[----:B------:R-:W-:-:S13]  /*05e0*/  ISETP.NE.AND P0, PT, R3, RZ, PT ;  /* 0x000000ff0300720c */ /* 0x000fda0003f05270 */
[----:B------:R-:W-:Y:S05]  /*05f0*/  @P0 EXIT ;  /* 0x000000000000094d */ /* 0x000fea0003800000 */
[----:B-12---:R-:W1:Y:S01]  /*0600*/  LDS R5, [UR4] ;  /* 0x00000004ff057984 */ /* 0x006e620008000800 */
[----:B0-----:R-:W0:Y:S02]  /*0610*/  LDC.64 R2, c[0x0][0x388] ;  /* 0x0000e200ff027b82 */ /* 0x001e240000000a00 */
[----:B0-----:R-:W-:-:S05]  /*0620*/  IMAD.WIDE.U32 R2, R0, 0x4, R2 ;  /* 0x0000000400027825 */ /* 0x001fca00078e0002 */
[----:B-1----:R-:W-:Y:S01]  /*0630*/  STG.E desc[UR6][R2.64], R5 ;  /* 0x0000000502007986 */ /* 0x002fe2000c101906 */
[----:B------:R-:W-:Y:S05]  /*0640*/  EXIT ;  /* 0x000000000000794d */ /* 0x000fea0003800000 */
.L_x_17:
[----:B------:R-:W-:-:S00]  /*0650*/  BRA `(.L_x_17) ;  /* 0xfffffffc00fc7947 */ /* 0x000fc0000383ffff */
[----:B------:R-:W-:-:S00]  /*0660*/  NOP ;  /* 0x0000000000007918 */ /* 0x000fc00000000000 */
        /* <DEDUP_REMOVED lines=9> */
.L_x_18:


//--------------------- .nv.shared._Z17row_reduction_sumPfS_ii --------------------------
	.section	.nv.shared._Z17row_reduction_sumPfS_ii,"aw",@nobits
	.sectionflags	@""
	.align	4
.nv.shared._Z17row_reduction_sumPfS_ii:
	.zero		5120


//--------------------- .nv.shared.reserved.0     --------------------------
	.section	.nv.shared.reserved.0,"aw",@nobits
	.weak		__nv_reservedSMEM_offset_0_alias
	.size		__nv_reservedSMEM_offset_0_alias, 0, 64
	.other		__nv_reservedSMEM_offset_0_alias,@"STO_CUDA_RESERVED_SHARED STV_DEFAULT"
__nv_reservedSMEM_offset_0_alias:
	.zero		0
	.zero		64


//--------------------- .nv.constant0._Z17row_reduction_sumPfS_ii --------------------------
	.section	.nv.constant0._Z17row_reduction_sumPfS_ii,"a",@progbits
	.sectionflags	@""
	.align	4
.nv.constant0._Z17row_reduction_sumPfS_ii:
	.zero		920


//--------------------- SYMBOLS --------------------------

	.type		.nv.reservedSmem.offset0,@object
	.size		.nv.reservedSmem.offset0,0x4
	.type		.nv.reservedSmem.cap,@object
	.size		.nv.reservedSmem.cap,0x4
